//
// Generated by NVIDIA NVVM Compiler
//
// Compiler Build ID: CL-36424714
// Cuda compilation tools, release 13.0, V13.0.88
// Based on NVVM 20.0.0
//

.version 9.0
.target sm_100
.address_size 64

	// .globl	_Z12MatMulKernelPKfS0_Pfiii
// _ZZ12MatMulKernelPKfS0_PfiiiE6tile_A has been demoted
// _ZZ12MatMulKernelPKfS0_PfiiiE6tile_B has been demoted

.visible .entry _Z12MatMulKernelPKfS0_Pfiii(
	.param .u64 .ptr .align 1 _Z12MatMulKernelPKfS0_Pfiii_param_0,
	.param .u64 .ptr .align 1 _Z12MatMulKernelPKfS0_Pfiii_param_1,
	.param .u64 .ptr .align 1 _Z12MatMulKernelPKfS0_Pfiii_param_2,
	.param .u32 _Z12MatMulKernelPKfS0_Pfiii_param_3,
	.param .u32 _Z12MatMulKernelPKfS0_Pfiii_param_4,
	.param .u32 _Z12MatMulKernelPKfS0_Pfiii_param_5
)
{
	.reg .pred 	%p<12>;
	.reg .b32 	%r<43>;
	.reg .b32 	%f<63>;
	.reg .b64 	%rd<13>;
	// demoted variable
	.shared .align 4 .b8 _ZZ12MatMulKernelPKfS0_PfiiiE6tile_A[1024];
	// demoted variable
	.shared .align 4 .b8 _ZZ12MatMulKernelPKfS0_PfiiiE6tile_B[1024];
	ld.param.u64 	%rd4, [_Z12MatMulKernelPKfS0_Pfiii_param_0];
	ld.param.u64 	%rd5, [_Z12MatMulKernelPKfS0_Pfiii_param_1];
	ld.param.u64 	%rd6, [_Z12MatMulKernelPKfS0_Pfiii_param_2];
	ld.param.u32 	%r24, [_Z12MatMulKernelPKfS0_Pfiii_param_3];
	ld.param.u32 	%r25, [_Z12MatMulKernelPKfS0_Pfiii_param_4];
	ld.param.u32 	%r26, [_Z12MatMulKernelPKfS0_Pfiii_param_5];
	mov.u32 	%r27, %ctaid.y;
	shl.b32 	%r28, %r27, 4;
	mov.u32 	%r40, %tid.y;
	add.s32 	%r2, %r28, %r40;
	mov.u32 	%r29, %ctaid.x;
	shl.b32 	%r3, %r29, 4;
	mov.u32 	%r38, %tid.x;
	add.s32 	%r5, %r3, %r38;
	setp.lt.s32 	%p1, %r25, 1;
	mov.f32 	%f62, 0f00000000;
	@%p1 bra 	$L__BB0_7;
	add.s32 	%r30, %r25, 15;
	shr.u32 	%r31, %r30, 4;
	shl.b32 	%r32, %r40, 6;
	mov.u32 	%r33, _ZZ12MatMulKernelPKfS0_PfiiiE6tile_A;
	add.s32 	%r6, %r33, %r32;
	shl.b32 	%r34, %r38, 2;
	add.s32 	%r7, %r6, %r34;
	mov.u32 	%r35, _ZZ12MatMulKernelPKfS0_PfiiiE6tile_B;
	add.s32 	%r9, %r35, %r34;
	add.s32 	%r8, %r9, %r32;
	neg.s32 	%r42, %r31;
	mad.lo.s32 	%r36, %r40, %r26, %r38;
	add.s32 	%r41, %r36, %r3;
	shl.b32 	%r12, %r26, 4;
	mad.lo.s32 	%r39, %r25, %r2, %r38;
	cvta.to.global.u64 	%rd1, %rd4;
	cvta.to.global.u64 	%rd2, %rd5;
	mov.f32 	%f62, 0f00000000;
$L__BB0_2:
	setp.ge.s32 	%p2, %r2, %r24;
	mul.wide.s32 	%rd7, %r39, 4;
	add.s64 	%rd3, %rd1, %rd7;
	setp.ge.s32 	%p3, %r38, %r25;
	mov.f32 	%f60, 0f00000000;
	or.pred  	%p4, %p2, %p3;
	@%p4 bra 	$L__BB0_4;
	ld.global.nc.f32 	%f60, [%rd3];
$L__BB0_4:
	setp.ge.s32 	%p5, %r5, %r26;
	st.shared.f32 	[%r7], %f60;
	setp.ge.s32 	%p6, %r40, %r25;
	mov.f32 	%f61, 0f00000000;
	or.pred  	%p7, %p5, %p6;
	@%p7 bra 	$L__BB0_6;
	mul.wide.s32 	%rd8, %r41, 4;
	add.s64 	%rd9, %rd2, %rd8;
	ld.global.nc.f32 	%f61, [%rd9];
$L__BB0_6:
	st.shared.f32 	[%r8], %f61;
	bar.sync 	0;
	ld.shared.f32 	%f12, [%r6];
	ld.shared.f32 	%f13, [%r9];
	fma.rn.f32 	%f14, %f12, %f13, %f62;
	ld.shared.f32 	%f15, [%r6+4];
	ld.shared.f32 	%f16, [%r9+64];
	fma.rn.f32 	%f17, %f15, %f16, %f14;
	ld.shared.f32 	%f18, [%r6+8];
	ld.shared.f32 	%f19, [%r9+128];
	fma.rn.f32 	%f20, %f18, %f19, %f17;
	ld.shared.f32 	%f21, [%r6+12];
	ld.shared.f32 	%f22, [%r9+192];
	fma.rn.f32 	%f23, %f21, %f22, %f20;
	ld.shared.f32 	%f24, [%r6+16];
	ld.shared.f32 	%f25, [%r9+256];
	fma.rn.f32 	%f26, %f24, %f25, %f23;
	ld.shared.f32 	%f27, [%r6+20];
	ld.shared.f32 	%f28, [%r9+320];
	fma.rn.f32 	%f29, %f27, %f28, %f26;
	ld.shared.f32 	%f30, [%r6+24];
	ld.shared.f32 	%f31, [%r9+384];
	fma.rn.f32 	%f32, %f30, %f31, %f29;
	ld.shared.f32 	%f33, [%r6+28];
	ld.shared.f32 	%f34, [%r9+448];
	fma.rn.f32 	%f35, %f33, %f34, %f32;
	ld.shared.f32 	%f36, [%r6+32];
	ld.shared.f32 	%f37, [%r9+512];
	fma.rn.f32 	%f38, %f36, %f37, %f35;
	ld.shared.f32 	%f39, [%r6+36];
	ld.shared.f32 	%f40, [%r9+576];
	fma.rn.f32 	%f41, %f39, %f40, %f38;
	ld.shared.f32 	%f42, [%r6+40];
	ld.shared.f32 	%f43, [%r9+640];
	fma.rn.f32 	%f44, %f42, %f43, %f41;
	ld.shared.f32 	%f45, [%r6+44];
	ld.shared.f32 	%f46, [%r9+704];
	fma.rn.f32 	%f47, %f45, %f46, %f44;
	ld.shared.f32 	%f48, [%r6+48];
	ld.shared.f32 	%f49, [%r9+768];
	fma.rn.f32 	%f50, %f48, %f49, %f47;
	ld.shared.f32 	%f51, [%r6+52];
	ld.shared.f32 	%f52, [%r9+832];
	fma.rn.f32 	%f53, %f51, %f52, %f50;
	ld.shared.f32 	%f54, [%r6+56];
	ld.shared.f32 	%f55, [%r9+896];
	fma.rn.f32 	%f56, %f54, %f55, %f53;
	ld.shared.f32 	%f57, [%r6+60];
	ld.shared.f32 	%f58, [%r9+960];
	fma.rn.f32 	%f62, %f57, %f58, %f56;
	bar.sync 	0;
	add.s32 	%r42, %r42, 1;
	setp.ne.s32 	%p8, %r42, 0;
	add.s32 	%r41, %r41, %r12;
	add.s32 	%r40, %r40, 16;
	add.s32 	%r39, %r39, 16;
	add.s32 	%r38, %r38, 16;
	@%p8 bra 	$L__BB0_2;
$L__BB0_7:
	setp.ge.s32 	%p9, %r2, %r24;
	setp.ge.s32 	%p10, %r5, %r26;
	or.pred  	%p11, %p9, %p10;
	@%p11 bra 	$L__BB0_9;
	mad.lo.s32 	%r37, %r26, %r2, %r5;
	cvta.to.global.u64 	%rd10, %rd6;
	mul.wide.s32 	%rd11, %r37, 4;
	add.s64 	%rd12, %rd10, %rd11;
	st.global.f32 	[%rd12], %f62;
$L__BB0_9:
	ret;

}


// ===== COMPILED SASS (sm_100) =====

	.target	sm_100

	.elftype	@"ET_EXEC"


//--------------------- .note.nv.tkinfo           --------------------------
	.section	.note.nv.tkinfo,"",@"SHT_NOTE"
	.sectionflags	@"SHF_NOTE_NV_TKINFO"
	.tkinfo
        /*0018*/ 	.word	0x00000002
        /*0030*/ 	.string	""
        /*0030*/ 	.string	"ptxas"
        /*0030*/ 	.string	"Cuda compilation tools, release 13.0, V13.0.88"
        /*0030*/ 	.string	"Build cuda_13.0.r13.0/compiler.36424714_0"
        /*0030*/ 	.string	"-arch sm_100 -m 64 "



//--------------------- .note.nv.cuinfo           --------------------------
	.section	.note.nv.cuinfo,"",@"SHT_NOTE"
	.sectionflags	@"SHF_NOTE_NV_CUINFO"
        /*0018*/ 	.short	0x0002
        /*001a*/ 	.short	0x0064
        /*001c*/ 	.short	0x0082
	.zero		2


//--------------------- .nv.info                  --------------------------
	.section	.nv.info,"",@"SHT_CUDA_INFO"
	.align	4


	//----- nvinfo : EIATTR_REGCOUNT
	.align		4
        /*0000*/ 	.byte	0x04, 0x2f
        /*0002*/ 	.short	(.L_1 - .L_0)
	.align		4
.L_0:
        /*0004*/ 	.word	index@(_Z12MatMulKernelPKfS0_Pfiii)
        /*0008*/ 	.word	0x00000020


	//----- nvinfo : EIATTR_FRAME_SIZE
	.align		4
.L_1:
        /*000c*/ 	.byte	0x04, 0x11
        /*000e*/ 	.short	(.L_3 - .L_2)
	.align		4
.L_2:
        /*0010*/ 	.word	index@(_Z12MatMulKernelPKfS0_Pfiii)
        /*0014*/ 	.word	0x00000000


	//----- nvinfo : EIATTR_MIN_STACK_SIZE
	.align		4
.L_3:
        /*0018*/ 	.byte	0x04, 0x12
        /*001a*/ 	.short	(.L_5 - .L_4)
	.align		4
.L_4:
        /*001c*/ 	.word	index@(_Z12MatMulKernelPKfS0_Pfiii)
        /*0020*/ 	.word	0x00000000
.L_5:


//--------------------- .nv.compat                --------------------------
	.section	.nv.compat,"",@"SHT_CUDA_COMPAT_INFO"
	.align	4
        /*0000*/ 	.byte	0x02, 0x09, 0x00, 0x00, 0x02, 0x02, 0x01, 0x00, 0x02, 0x05, 0x05, 0x00, 0x03, 0x07, 0x01, 0x01
        /*0010*/ 	.byte	0x02, 0x03, 0x00, 0x00, 0x02, 0x06, 0x01, 0x00, 0x04, 0x0b, 0x08, 0x00, 0x09, 0x00, 0x00, 0x00
        /*0020*/ 	.byte	0x00, 0x00, 0x00, 0x00


//--------------------- .nv.info._Z12MatMulKernelPKfS0_Pfiii --------------------------
	.section	.nv.info._Z12MatMulKernelPKfS0_Pfiii,"",@"SHT_CUDA_INFO"
	.sectionflags	@""
	.align	4


	//----- nvinfo : EIATTR_CUDA_API_VERSION
	.align		4
        /*0000*/ 	.byte	0x04, 0x37
        /*0002*/ 	.short	(.L_7 - .L_6)
.L_6:
        /*0004*/ 	.word	0x00000082


	//----- nvinfo : EIATTR_KPARAM_INFO
	.align		4
.L_7:
        /*0008*/ 	.byte	0x04, 0x17
        /*000a*/ 	.short	(.L_9 - .L_8)
.L_8:
        /*000c*/ 	.word	0x00000000
        /*0010*/ 	.short	0x0005
        /*0012*/ 	.short	0x0020
        /*0014*/ 	.byte	0x00, 0xf0, 0x11, 0x00


	//----- nvinfo : EIATTR_KPARAM_INFO
	.align		4
.L_9:
        /*0018*/ 	.byte	0x04, 0x17
        /*001a*/ 	.short	(.L_11 - .L_10)
.L_10:
        /*001c*/ 	.word	0x00000000
        /*0020*/ 	.short	0x0004
        /*0022*/ 	.short	0x001c
        /*0024*/ 	.byte	0x00, 0xf0, 0x11, 0x00


	//----- nvinfo : EIATTR_KPARAM_INFO
	.align		4
.L_11:
        /*0028*/ 	.byte	0x04, 0x17
        /*002a*/ 	.short	(.L_13 - .L_12)
.L_12:
        /*002c*/ 	.word	0x00000000
        /*0030*/ 	.short	0x0003
        /*0032*/ 	.short	0x0018
        /*0034*/ 	.byte	0x00, 0xf0, 0x11, 0x00


	//----- nvinfo : EIATTR_KPARAM_INFO
	.align		4
.L_13:
        /*0038*/ 	.byte	0x04, 0x17
        /*003a*/ 	.short	(.L_15 - .L_14)
.L_14:
        /*003c*/ 	.word	0x00000000
        /*0040*/ 	.short	0x0002
        /*0042*/ 	.short	0x0010
        /*0044*/ 	.byte	0x00, 0xf5, 0x21, 0x00


	//----- nvinfo : EIATTR_KPARAM_INFO
	.align		4
.L_15:
        /*0048*/ 	.byte	0x04, 0x17
        /*004a*/ 	.short	(.L_17 - .L_16)
.L_16:
        /*004c*/ 	.word	0x00000000
        /*0050*/ 	.short	0x0001
        /*0052*/ 	.short	0x0008
        /*0054*/ 	.byte	0x00, 0xf5, 0x21, 0x00


	//----- nvinfo : EIATTR_KPARAM_INFO
	.align		4
.L_17:
        /*0058*/ 	.byte	0x04, 0x17
        /*005a*/ 	.short	(.L_19 - .L_18)
.L_18:
        /*005c*/ 	.word	0x00000000
        /*0060*/ 	.short	0x0000
        /*0062*/ 	.short	0x0000
        /*0064*/ 	.byte	0x00, 0xf5, 0x21, 0x00


	//----- nvinfo : EIATTR_SPARSE_MMA_MASK
	.align		4
.L_19:
        /*0068*/ 	.byte	0x03, 0x50
        /*006a*/ 	.short	0x0000


	//----- nvinfo : EIATTR_MAXREG_COUNT
	.align		4
        /*006c*/ 	.byte	0x03, 0x1b
        /*006e*/ 	.short	0x00ff


	//----- nvinfo : EIATTR_NUM_BARRIERS
	.align		4
        /*0070*/ 	.byte	0x02, 0x4c
        /*0072*/ 	.byte	0x01
	.zero		1


	//----- nvinfo : EIATTR_MERCURY_ISA_VERSION
	.align		4
        /*0074*/ 	.byte	0x03, 0x5f
        /*0076*/ 	.short	0x0101


	//----- nvinfo : EIATTR_VRC_CTA_INIT_COUNT
	.align		4
        /*0078*/ 	.byte	0x02, 0x4a
	.zero		1
	.zero		1


	//----- nvinfo : EIATTR_EXIT_INSTR_OFFSETS
	.align		4
        /*007c*/ 	.byte	0x04, 0x1c
        /*007e*/ 	.short	(.L_21 - .L_20)


	//   ....[0]....
.L_20:
        /*0080*/ 	.word	0x000005e0


	//   ....[1]....
        /*0084*/ 	.word	0x00000630


	//----- nvinfo : EIATTR_CBANK_PARAM_SIZE
	.align		4
.L_21:
        /*0088*/ 	.byte	0x03, 0x19
        /*008a*/ 	.short	0x0024


	//----- nvinfo : EIATTR_PARAM_CBANK
	.align		4
        /*008c*/ 	.byte	0x04, 0x0a
        /*008e*/ 	.short	(.L_23 - .L_22)
	.align		4
.L_22:
        /*0090*/ 	.word	index@(.nv.constant0._Z12MatMulKernelPKfS0_Pfiii)
        /*0094*/ 	.short	0x0380
        /*0096*/ 	.short	0x0024


	//----- nvinfo : EIATTR_SW_WAR
	.align		4
.L_23:
        /*0098*/ 	.byte	0x04, 0x36
        /*009a*/ 	.short	(.L_25 - .L_24)
.L_24:
        /*009c*/ 	.word	0x00000008
.L_25:


//--------------------- .nv.callgraph             --------------------------
	.section	.nv.callgraph,"",@"SHT_CUDA_CALLGRAPH"
	.align	4
	.sectionentsize	8
	.align		4
        /*0000*/ 	.word	0x00000000
	.align		4
        /*0004*/ 	.word	0xffffffff
	.align		4
        /*0008*/ 	.word	0x00000000
	.align		4
        /*000c*/ 	.word	0xfffffffe
	.align		4
        /*0010*/ 	.word	0x00000000
	.align		4
        /*0014*/ 	.word	0xfffffffd
	.align		4
        /*0018*/ 	.word	0x00000000
	.align		4
        /*001c*/ 	.word	0xfffffffc


//--------------------- .text._Z12MatMulKernelPKfS0_Pfiii --------------------------
	.section	.text._Z12MatMulKernelPKfS0_Pfiii,"ax",@progbits
	.align	128
        .global         _Z12MatMulKernelPKfS0_Pfiii
        .type           _Z12MatMulKernelPKfS0_Pfiii,@function
        .size           _Z12MatMulKernelPKfS0_Pfiii,(.L_x_3 - _Z12MatMulKernelPKfS0_Pfiii)
        .other          _Z12MatMulKernelPKfS0_Pfiii,@"STO_CUDA_ENTRY STV_DEFAULT"
_Z12MatMulKernelPKfS0_Pfiii:
.text._Z12MatMulKernelPKfS0_Pfiii:
[----:B------:R-:W-:Y:S01]  /*0000*/  LDC R1, c[0x0][0x37c] ;  /* 0x0000df00ff017b82 */ /* 0x000fe20000000800 */
[----:B------:R-:W0:Y:S01]  /*0010*/  S2R R12, SR_CTAID.Y ;  /* 0x00000000000c7919 */ /* 0x000e220000002600 */
[----:B------:R-:W1:Y:S01]  /*0020*/  LDCU UR10, c[0x0][0x39c] ;  /* 0x00007380ff0a77ac */ /* 0x000e620008000800 */
[----:B------:R-:W-:Y:S01]  /*0030*/  HFMA2 R23, -RZ, RZ, 0, 0 ;  /* 0x00000000ff177431 */ /* 0x000fe200000001ff */
[----:B------:R-:W0:Y:S01]  /*0040*/  S2R R0, SR_TID.Y ;  /* 0x0000000000007919 */ /* 0x000e220000002200 */
[----:B------:R-:W2:Y:S01]  /*0050*/  LDCU UR14, c[0x0][0x3a0] ;  /* 0x00007400ff0e77ac */ /* 0x000ea20008000800 */
[----:B------:R-:W3:Y:S01]  /*0060*/  S2R R5, SR_CTAID.X ;  /* 0x0000000000057919 */ /* 0x000ee20000002500 */
[----:B------:R-:W4:Y:S01]  /*0070*/  LDCU.64 UR8, c[0x0][0x358] ;  /* 0x00006b00ff0877ac */ /* 0x000f220008000a00 */
[----:B------:R-:W3:Y:S01]  /*0080*/  S2R R21, SR_TID.X ;  /* 0x0000000000157919 */ /* 0x000ee20000002100 */
[----:B-1----:R-:W-:Y:S01]  /*0090*/  UISETP.GE.AND UP0, UPT, UR10, 0x1, UPT ;  /* 0x000000010a00788c */ /* 0x002fe2000bf06270 */
[----:B0-----:R-:W-:-:S02]  /*00a0*/  LEA R12, R12, R0, 0x4 ;  /* 0x000000000c0c7211 */ /* 0x001fc400078e20ff */
[----:B---3--:R-:W-:-:S06]  /*00b0*/  LEA R13, R5, R21, 0x4 ;  /* 0x00000015050d7211 */ /* 0x008fcc00078e20ff */
[----:B--2-4-:R-:W-:Y:S05]  /*00c0*/  BRA.U !UP0, `(.L_x_0) ;  /* 0x0000000508387547 */ /* 0x014fea000b800000 */
[----:B------:R-:W0:Y:S01]  /*00d0*/  S2UR UR7, SR_CgaCtaId ;  /* 0x00000000000779c3 */ /* 0x000e220000008800 */
[----:B------:R-:W1:Y:S01]  /*00e0*/  LDCU UR11, c[0x0][0x3a0] ;  /* 0x00007400ff0b77ac */ /* 0x000e620008000800 */
[----:B------:R-:W-:Y:S01]  /*00f0*/  MOV R23, RZ ;  /* 0x000000ff00177202 */ /* 0x000fe20000000f00 */
[----:B------:R-:W-:Y:S01]  /*0100*/  IMAD R15, R12, UR10, R21 ;  /* 0x0000000a0c0f7c24 */ /* 0x000fe2000f8e0215 */
[----:B------:R-:W-:Y:S01]  /*0110*/  UMOV UR5, 0x400 ;  /* 0x0000040000057882 */ /* 0x000fe20000000000 */
[----:B------:R-:W-:-:S03]  /*0120*/  UIADD3 UR4, UPT, UPT, UR10, 0xf, URZ ;  /* 0x0000000f0a047890 */ /* 0x000fc6000fffe0ff */
[----:B------:R-:W2:Y:S01]  /*0130*/  LDC R16, c[0x0][0x3a0] ;  /* 0x0000e800ff107b82 */ /* 0x000ea20000000800 */
[----:B------:R-:W-:Y:S02]  /*0140*/  UIADD3 UR6, UPT, UPT, UR5, 0x400, URZ ;  /* 0x0000040005067890 */ /* 0x000fe4000fffe0ff */
[----:B------:R-:W-:Y:S01]  /*0150*/  USHF.R.U32.HI UR4, URZ, 0x4, UR4 ;  /* 0x00000004ff047899 */ /* 0x000fe20008011604 */
[----:B------:R-:W3:Y:S04]  /*0160*/  LDCU.64 UR12, c[0x0][0x398] ;  /* 0x00007300ff0c77ac */ /* 0x000ee80008000a00 */
[----:B------:R-:W4:Y:S01]  /*0170*/  LDC.64 R2, c[0x0][0x380] ;  /* 0x0000e000ff027b82 */ /* 0x000f220000000a00 */
[----:B------:R-:W-:Y:S01]  /*0180*/  UIADD3 UR4, UPT, UPT, -UR4, URZ, URZ ;  /* 0x000000ff04047290 */ /* 0x000fe2000fffe1ff */
[----:B-1----:R-:W-:Y:S01]  /*0190*/  IMAD R14, R0, UR11, R21 ;  /* 0x0000000b000e7c24 */ /* 0x002fe2000f8e0215 */
[----:B0-----:R-:W-:-:S04]  /*01a0*/  ULEA UR5, UR7, UR5, 0x18 ;  /* 0x0000000507057291 */ /* 0x001fc8000f8ec0ff */
[----:B------:R-:W-:Y:S01]  /*01b0*/  LEA R14, R5, R14, 0x4 ;  /* 0x0000000e050e7211 */ /* 0x000fe200078e20ff */
[----:B------:R-:W-:Y:S01]  /*01c0*/  ULEA UR6, UR7, UR6, 0x18 ;  /* 0x0000000607067291 */ /* 0x000fe2000f8ec0ff */
[----:B------:R-:W-:-:S05]  /*01d0*/  LEA R18, R0, UR5, 0x6 ;  /* 0x0000000500127c11 */ /* 0x000fca000f8e30ff */
[C---:B------:R-:W-:Y:S02]  /*01e0*/  LEA R19, R21.reuse, UR6, 0x2 ;  /* 0x0000000615137c11 */ /* 0x040fe4000f8e10ff */
[----:B------:R-:W-:Y:S02]  /*01f0*/  LEA R20, R21, R18, 0x2 ;  /* 0x0000001215147211 */ /* 0x000fe400078e10ff */
[----:B---3--:R-:W-:-:S07]  /*0200*/  LEA R17, R0, R19, 0x6 ;  /* 0x0000001300117211 */ /* 0x008fce00078e30ff */
.L_x_1:
[----:B------:R-:W-:Y:S01]  /*0210*/  ISETP.GE.AND P0, PT, R0, UR13, PT ;  /* 0x0000000d00007c0c */ /* 0x000fe2000bf06270 */
[----:B------:R-:W-:Y:S01]  /*0220*/  HFMA2 R22, -RZ, RZ, 0, 0 ;  /* 0x00000000ff167431 */ /* 0x000fe200000001ff */
[----:B------:R-:W-:Y:S01]  /*0230*/  ISETP.GE.AND P1, PT, R21, UR13, PT ;  /* 0x0000000d15007c0c */ /* 0x000fe2000bf26270 */
[----:B----4-:R-:W-:Y:S01]  /*0240*/  IMAD.WIDE R4, R15, 0x4, R2 ;  /* 0x000000040f047825 */ /* 0x010fe200078e0202 */
[----:B--2---:R-:W-:Y:S02]  /*0250*/  ISETP.GE.OR P0, PT, R13, R16, P0 ;  /* 0x000000100d00720c */ /* 0x004fe40000706670 */
[----:B------:R-:W-:Y:S02]  /*0260*/  ISETP.GE.OR P1, PT, R12, UR12, P1 ;  /* 0x0000000c0c007c0c */ /* 0x000fe40008f26670 */
[----:B------:R-:W-:-:S09]  /*0270*/  MOV R27, RZ ;  /* 0x000000ff001b7202 */ /* 0x000fd20000000f00 */
[----:B------:R-:W0:Y:S02]  /*0280*/  @!P0 LDC.64 R6, c[0x0][0x388] ;  /* 0x0000e200ff068b82 */ /* 0x000e240000000a00 */
[----:B------:R-:W2:Y:S01]  /*0290*/  @!P1 LDG.E.CONSTANT R27, desc[UR8][R4.64] ;  /* 0x00000008041b9981 */ /* 0x000ea2000c1e9900 */
[----:B0-----:R-:W-:-:S05]  /*02a0*/  @!P0 IMAD.WIDE R6, R14, 0x4, R6 ;  /* 0x000000040e068825 */ /* 0x001fca00078e0206 */
[----:B------:R-:W3:Y:S01]  /*02b0*/  @!P0 LDG.E.CONSTANT R22, desc[UR8][R6.64] ;  /* 0x0000000806168981 */ /* 0x000ee2000c1e9900 */
[----:B------:R-:W-:-:S04]  /*02c0*/  UIADD3 UR4, UPT, UPT, UR4, 0x1, URZ ;  /* 0x0000000104047890 */ /* 0x000fc8000fffe0ff */
[----:B------:R-:W-:Y:S01]  /*02d0*/  UISETP.NE.AND UP0, UPT, UR4, URZ, UPT ;  /* 0x000000ff0400728c */ /* 0x000fe2000bf05270 */
[----:B------:R-:W-:Y:S02]  /*02e0*/  IADD3 R0, PT, PT, R0, 0x10, RZ ;  /* 0x0000001000007810 */ /* 0x000fe40007ffe0ff */
[----:B------:R-:W-:Y:S02]  /*02f0*/  IADD3 R15, PT, PT, R15, 0x10, RZ ;  /* 0x000000100f0f7810 */ /* 0x000fe40007ffe0ff */
[----:B------:R-:W-:Y:S02]  /*0300*/  IADD3 R21, PT, PT, R21, 0x10, RZ ;  /* 0x0000001015157810 */ /* 0x000fe40007ffe0ff */
[----:B------:R-:W-:Y:S01]  /*0310*/  LEA R14, R16, R14, 0x4 ;  /* 0x0000000e100e7211 */ /* 0x000fe200078e20ff */
[----:B--2---:R-:W-:Y:S04]  /*0320*/  STS [R20], R27 ;  /* 0x0000001b14007388 */ /* 0x004fe80000000800 */
[----:B---3--:R-:W-:Y:S01]  /*0330*/  STS [R17], R22 ;  /* 0x0000001611007388 */ /* 0x008fe20000000800 */
[----:B------:R-:W-:Y:S06]  /*0340*/  BAR.SYNC.DEFER_BLOCKING 0x0 ;  /* 0x0000000000007b1d */ /* 0x000fec0000010000 */
[----:B------:R-:W-:Y:S04]  /*0350*/  LDS R26, [R19] ;  /* 0x00000000131a7984 */ /* 0x000fe80000000800 */
[----:B------:R-:W0:Y:S04]  /*0360*/  LDS.128 R8, [R18] ;  /* 0x0000000012087984 */ /* 0x000e280000000c00 */
[----:B------:R-:W1:Y:S04]  /*0370*/  LDS R29, [R19+0x40] ;  /* 0x00004000131d7984 */ /* 0x000e680000000800 */
[----:B------:R-:W2:Y:S04]  /*0380*/  LDS R25, [R19+0x80] ;  /* 0x0000800013197984 */ /* 0x000ea80000000800 */
[----:B------:R-:W3:Y:S04]  /*0390*/  LDS R24, [R19+0xc0] ;  /* 0x0000c00013187984 */ /* 0x000ee80000000800 */
[----:B------:R-:W-:Y:S04]  /*03a0*/  LDS.128 R4, [R18+0x10] ;  /* 0x0000100012047984 */ /* 0x000fe80000000c00 */
[----:B------:R-:W-:Y:S04]  /*03b0*/  LDS R22, [R19+0x140] ;  /* 0x0001400013167984 */ /* 0x000fe80000000800 */
[----:B------:R-:W-:Y:S01]  /*03c0*/  LDS R27, [R19+0x200] ;  /* 0x00020000131b7984 */ /* 0x000fe20000000800 */
[----:B0-----:R-:W-:-:S03]  /*03d0*/  FFMA R8, R8, R26, R23 ;  /* 0x0000001a08087223 */ /* 0x001fc60000000017 */
[----:B------:R-:W0:Y:S01]  /*03e0*/  LDS R23, [R19+0x100] ;  /* 0x0001000013177984 */ /* 0x000e220000000800 */
[----:B-1----:R-:W-:-:S03]  /*03f0*/  FFMA R8, R29, R9, R8 ;  /* 0x000000091d087223 */ /* 0x002fc60000000008 */
[----:B------:R-:W-:Y:S01]  /*0400*/  LDS R26, [R19+0x1c0] ;  /* 0x0001c000131a7984 */ /* 0x000fe20000000800 */
[----:B--2---:R-:W-:-:S03]  /*0410*/  FFMA R9, R25, R10, R8 ;  /* 0x0000000a19097223 */ /* 0x004fc60000000008 */
[----:B------:R-:W1:Y:S01]  /*0420*/  LDS R25, [R19+0x180] ;  /* 0x0001800013197984 */ /* 0x000e620000000800 */
[----:B---3--:R-:W-:-:S03]  /*0430*/  FFMA R9, R24, R11, R9 ;  /* 0x0000000b18097223 */ /* 0x008fc60000000009 */
[----:B------:R-:W-:Y:S01]  /*0440*/  LDS R24, [R19+0x240] ;  /* 0x0002400013187984 */ /* 0x000fe20000000800 */
[----:B0-----:R-:W-:-:S03]  /*0450*/  FFMA R23, R4, R23, R9 ;  /* 0x0000001704177223 */ /* 0x001fc60000000009 */
[----:B------:R-:W0:Y:S01]  /*0460*/  LDS.128 R8, [R18+0x20] ;  /* 0x0000200012087984 */ /* 0x000e220000000c00 */
[----:B------:R-:W-:-:S03]  /*0470*/  FFMA R22, R22, R5, R23 ;  /* 0x0000000516167223 */ /* 0x000fc60000000017 */
[----:B------:R-:W2:Y:S01]  /*0480*/  LDS R23, [R19+0x280] ;  /* 0x0002800013177984 */ /* 0x000ea20000000800 */
[----:B-1----:R-:W-:-:S03]  /*0490*/  FFMA R25, R25, R6, R22 ;  /* 0x0000000619197223 */ /* 0x002fc60000000016 */
[----:B------:R-:W1:Y:S01]  /*04a0*/  LDS R22, [R19+0x2c0] ;  /* 0x0002c00013167984 */ /* 0x000e620000000800 */
[----:B------:R-:W-:-:S03]  /*04b0*/  FFMA R7, R26, R7, R25 ;  /* 0x000000071a077223 */ /* 0x000fc60000000019 */
[----:B------:R-:W-:Y:S01]  /*04c0*/  LDS R25, [R19+0x300] ;  /* 0x0003000013197984 */ /* 0x000fe20000000800 */
[----:B0-----:R-:W-:-:S03]  /*04d0*/  FFMA R27, R8, R27, R7 ;  /* 0x0000001b081b7223 */ /* 0x001fc60000000007 */
[----:B------:R-:W0:Y:S01]  /*04e0*/  LDS.128 R4, [R18+0x30] ;  /* 0x0000300012047984 */ /* 0x000e220000000c00 */
[----:B------:R-:W-:-:S03]  /*04f0*/  FFMA R24, R24, R9, R27 ;  /* 0x0000000918187223 */ /* 0x000fc6000000001b */
[----:B------:R-:W3:Y:S04]  /*0500*/  LDS R27, [R19+0x340] ;  /* 0x00034000131b7984 */ /* 0x000ee80000000800 */
[----:B------:R-:W4:Y:S04]  /*0510*/  LDS R9, [R19+0x380] ;  /* 0x0003800013097984 */ /* 0x000f280000000800 */
[----:B------:R-:W5:Y:S01]  /*0520*/  LDS R8, [R19+0x3c0] ;  /* 0x0003c00013087984 */ /* 0x000f620000000800 */
[----:B--2---:R-:W-:-:S04]  /*0530*/  FFMA R23, R23, R10, R24 ;  /* 0x0000000a17177223 */ /* 0x004fc80000000018 */
[----:B-1----:R-:W-:-:S04]  /*0540*/  FFMA R11, R22, R11, R23 ;  /* 0x0000000b160b7223 */ /* 0x002fc80000000017 */
[----:B0-----:R-:W-:-:S04]  /*0550*/  FFMA R4, R4, R25, R11 ;  /* 0x0000001904047223 */ /* 0x001fc8000000000b */
[----:B---3--:R-:W-:-:S04]  /*0560*/  FFMA R4, R27, R5, R4 ;  /* 0x000000051b047223 */ /* 0x008fc80000000004 */
[----:B----4-:R-:W-:-:S04]  /*0570*/  FFMA R9, R9, R6, R4 ;  /* 0x0000000609097223 */ /* 0x010fc80000000004 */
[----:B-----5:R-:W-:Y:S01]  /*0580*/  FFMA R23, R8, R7, R9 ;  /* 0x0000000708177223 */ /* 0x020fe20000000009 */
[----:B------:R-:W-:Y:S06]  /*0590*/  BAR.SYNC.DEFER_BLOCKING 0x0 ;  /* 0x0000000000007b1d */ /* 0x000fec0000010000 */
[----:B------:R-:W-:Y:S05]  /*05a0*/  BRA.U UP0, `(.L_x_1) ;  /* 0xfffffffd00187547 */ /* 0x000fea000b83ffff */
.L_x_0:
[----:B------:R-:W0:Y:S01]  /*05b0*/  LDCU UR4, c[0x0][0x398] ;  /* 0x00007300ff0477ac */ /* 0x000e220008000800 */
[----:B------:R-:W-:-:S04]  /*05c0*/  ISETP.GE.AND P0, PT, R13, UR14, PT ;  /* 0x0000000e0d007c0c */ /* 0x000fc8000bf06270 */
[----:B0-----:R-:W-:-:S13]  /*05d0*/  ISETP.GE.OR P0, PT, R12, UR4, P0 ;  /* 0x000000040c007c0c */ /* 0x001fda0008706670 */
[----:B------:R-:W-:Y:S05]  /*05e0*/  @P0 EXIT ;  /* 0x000000000000094d */ /* 0x000fea0003800000 */
[----:B------:R-:W0:Y:S01]  /*05f0*/  LDC.64 R2, c[0x0][0x390] ;  /* 0x0000e400ff027b82 */ /* 0x000e220000000a00 */
[----:B------:R-:W-:-:S04]  /*0600*/  IMAD R13, R12, UR14, R13 ;  /* 0x0000000e0c0d7c24 */ /* 0x000fc8000f8e020d */
[----:B0-----:R-:W-:-:S05]  /*0610*/  IMAD.WIDE R2, R13, 0x4, R2 ;  /* 0x000000040d027825 */ /* 0x001fca00078e0202 */
[----:B------:R-:W-:Y:S01]  /*0620*/  STG.E desc[UR8][R2.64], R23 ;  /* 0x0000001702007986 */ /* 0x000fe2000c101908 */
[----:B------:R-:W-:Y:S05]  /*0630*/  EXIT ;  /* 0x000000000000794d */ /* 0x000fea0003800000 */
.L_x_2:
[----:B------:R-:W-:-:S00]  /*0640*/  BRA `(.L_x_2) ;  /* 0xfffffffc00fc7947 */ /* 0x000fc0000383ffff */
[----:B------:R-:W-:-:S00]  /*0650*/  NOP ;  /* 0x0000000000007918 */ /* 0x000fc00000000000 */
        /* <DEDUP_REMOVED lines=10> */
.L_x_3:


//--------------------- .nv.shared._Z12MatMulKernelPKfS0_Pfiii --------------------------
	.section	.nv.shared._Z12MatMulKernelPKfS0_Pfiii,"aw",@nobits
	.sectionflags	@""
	.align	4
.nv.shared._Z12MatMulKernelPKfS0_Pfiii:
	.zero		3072


//--------------------- .nv.shared.reserved.0     --------------------------
	.section	.nv.shared.reserved.0,"aw",@nobits
	.weak		__nv_reservedSMEM_offset_0_alias
	.size		__nv_reservedSMEM_offset_0_alias, 0, 64
	.other		__nv_reservedSMEM_offset_0_alias,@"STO_CUDA_RESERVED_SHARED STV_DEFAULT"
__nv_reservedSMEM_offset_0_alias:
	.zero		0
	.zero		64


//--------------------- .nv.constant0._Z12MatMulKernelPKfS0_Pfiii --------------------------
	.section	.nv.constant0._Z12MatMulKernelPKfS0_Pfiii,"a",@progbits
	.sectionflags	@""
	.align	4
.nv.constant0._Z12MatMulKernelPKfS0_Pfiii:
	.zero		932


//--------------------- SYMBOLS --------------------------

	.type		.nv.reservedSmem.offset0,@object
	.size		.nv.reservedSmem.offset0,0x4
	.type		.nv.reservedSmem.cap,@object
	.size		.nv.reservedSmem.cap,0x4
